//
// Generated by NVIDIA NVVM Compiler
//
// Compiler Build ID: CL-36424714
// Cuda compilation tools, release 13.0, V13.0.88
// Based on NVVM 20.0.0
//

.version 9.0
.target sm_100
.address_size 64

	// .globl	_Z16stencilOperationPKiPi

.visible .entry _Z16stencilOperationPKiPi(
	.param .u64 .ptr .align 1 _Z16stencilOperationPKiPi_param_0,
	.param .u64 .ptr .align 1 _Z16stencilOperationPKiPi_param_1
)
{
	.reg .pred 	%p<2>;
	.reg .b32 	%r<10>;
	.reg .b64 	%rd<8>;

	ld.param.u64 	%rd1, [_Z16stencilOperationPKiPi_param_0];
	ld.param.u64 	%rd2, [_Z16stencilOperationPKiPi_param_1];
	mov.u32 	%r2, %ctaid.x;
	mov.u32 	%r3, %ntid.x;
	mov.u32 	%r4, %tid.x;
	mad.lo.s32 	%r1, %r2, %r3, %r4;
	setp.gt.s32 	%p1, %r1, 9;
	@%p1 bra 	$L__BB0_2;
	cvta.to.global.u64 	%rd3, %rd1;
	cvta.to.global.u64 	%rd4, %rd2;
	mul.wide.s32 	%rd5, %r1, 4;
	add.s64 	%rd6, %rd3, %rd5;
	ld.global.u32 	%r5, [%rd6+-4];
	ld.global.u32 	%r6, [%rd6];
	add.s32 	%r7, %r6, %r5;
	ld.global.u32 	%r8, [%rd6+4];
	add.s32 	%r9, %r7, %r8;
	add.s64 	%rd7, %rd4, %rd5;
	st.global.u32 	[%rd7], %r9;
$L__BB0_2:
	ret;

}


// ===== COMPILED SASS (sm_100) =====

	.target	sm_100

	.elftype	@"ET_EXEC"


//--------------------- .note.nv.tkinfo           --------------------------
	.section	.note.nv.tkinfo,"",@"SHT_NOTE"
	.sectionflags	@"SHF_NOTE_NV_TKINFO"
	.tkinfo
        /*0018*/ 	.word	0x00000002
        /*0030*/ 	.string	""
        /*0030*/ 	.string	"ptxas"
        /*0030*/ 	.string	"Cuda compilation tools, release 13.0, V13.0.88"
        /*0030*/ 	.string	"Build cuda_13.0.r13.0/compiler.36424714_0"
        /*0030*/ 	.string	"-arch sm_100 -m 64 "



//--------------------- .note.nv.cuinfo           --------------------------
	.section	.note.nv.cuinfo,"",@"SHT_NOTE"
	.sectionflags	@"SHF_NOTE_NV_CUINFO"
        /*0018*/ 	.short	0x0002
        /*001a*/ 	.short	0x0064
        /*001c*/ 	.short	0x0082
	.zero		2


//--------------------- .nv.info                  --------------------------
	.section	.nv.info,"",@"SHT_CUDA_INFO"
	.align	4


	//----- nvinfo : EIATTR_REGCOUNT
	.align		4
        /*0000*/ 	.byte	0x04, 0x2f
        /*0002*/ 	.short	(.L_1 - .L_0)
	.align		4
.L_0:
        /*0004*/ 	.word	index@(_Z16stencilOperationPKiPi)
        /*0008*/ 	.word	0x0000000c


	//----- nvinfo : EIATTR_FRAME_SIZE
	.align		4
.L_1:
        /*000c*/ 	.byte	0x04, 0x11
        /*000e*/ 	.short	(.L_3 - .L_2)
	.align		4
.L_2:
        /*0010*/ 	.word	index@(_Z16stencilOperationPKiPi)
        /*0014*/ 	.word	0x00000000


	//----- nvinfo : EIATTR_MIN_STACK_SIZE
	.align		4
.L_3:
        /*0018*/ 	.byte	0x04, 0x12
        /*001a*/ 	.short	(.L_5 - .L_4)
	.align		4
.L_4:
        /*001c*/ 	.word	index@(_Z16stencilOperationPKiPi)
        /*0020*/ 	.word	0x00000000
.L_5:


//--------------------- .nv.compat                --------------------------
	.section	.nv.compat,"",@"SHT_CUDA_COMPAT_INFO"
	.align	4
        /*0000*/ 	.byte	0x02, 0x09, 0x00, 0x00, 0x02, 0x02, 0x01, 0x00, 0x02, 0x05, 0x05, 0x00, 0x03, 0x07, 0x01, 0x01
        /*0010*/ 	.byte	0x02, 0x03, 0x00, 0x00, 0x02, 0x06, 0x01, 0x00, 0x04, 0x0b, 0x08, 0x00, 0x09, 0x00, 0x00, 0x00
        /*0020*/ 	.byte	0x00, 0x00, 0x00, 0x00


//--------------------- .nv.info._Z16stencilOperationPKiPi --------------------------
	.section	.nv.info._Z16stencilOperationPKiPi,"",@"SHT_CUDA_INFO"
	.sectionflags	@""
	.align	4


	//----- nvinfo : EIATTR_CUDA_API_VERSION
	.align		4
        /*0000*/ 	.byte	0x04, 0x37
        /*0002*/ 	.short	(.L_7 - .L_6)
.L_6:
        /*0004*/ 	.word	0x00000082


	//----- nvinfo : EIATTR_KPARAM_INFO
	.align		4
.L_7:
        /*0008*/ 	.byte	0x04, 0x17
        /*000a*/ 	.short	(.L_9 - .L_8)
.L_8:
        /*000c*/ 	.word	0x00000000
        /*0010*/ 	.short	0x0001
        /*0012*/ 	.short	0x0008
        /*0014*/ 	.byte	0x00, 0xf5, 0x21, 0x00


	//----- nvinfo : EIATTR_KPARAM_INFO
	.align		4
.L_9:
        /*0018*/ 	.byte	0x04, 0x17
        /*001a*/ 	.short	(.L_11 - .L_10)
.L_10:
        /*001c*/ 	.word	0x00000000
        /*0020*/ 	.short	0x0000
        /*0022*/ 	.short	0x0000
        /*0024*/ 	.byte	0x00, 0xf5, 0x21, 0x00


	//----- nvinfo : EIATTR_SPARSE_MMA_MASK
	.align		4
.L_11:
        /*0028*/ 	.byte	0x03, 0x50
        /*002a*/ 	.short	0x0000


	//----- nvinfo : EIATTR_MAXREG_COUNT
	.align		4
        /*002c*/ 	.byte	0x03, 0x1b
        /*002e*/ 	.short	0x00ff


	//----- nvinfo : EIATTR_MERCURY_ISA_VERSION
	.align		4
        /*0030*/ 	.byte	0x03, 0x5f
        /*0032*/ 	.short	0x0101


	//----- nvinfo : EIATTR_VRC_CTA_INIT_COUNT
	.align		4
        /*0034*/ 	.byte	0x02, 0x4a
	.zero		1
	.zero		1


	//----- nvinfo : EIATTR_EXIT_INSTR_OFFSETS
	.align		4
        /*0038*/ 	.byte	0x04, 0x1c
        /*003a*/ 	.short	(.L_13 - .L_12)


	//   ....[0]....
.L_12:
        /*003c*/ 	.word	0x00000060


	//   ....[1]....
        /*0040*/ 	.word	0x00000110


	//----- nvinfo : EIATTR_CBANK_PARAM_SIZE
	.align		4
.L_13:
        /*0044*/ 	.byte	0x03, 0x19
        /*0046*/ 	.short	0x0010


	//----- nvinfo : EIATTR_PARAM_CBANK
	.align		4
        /*0048*/ 	.byte	0x04, 0x0a
        /*004a*/ 	.short	(.L_15 - .L_14)
	.align		4
.L_14:
        /*004c*/ 	.word	index@(.nv.constant0._Z16stencilOperationPKiPi)
        /*0050*/ 	.short	0x0380
        /*0052*/ 	.short	0x0010


	//----- nvinfo : EIATTR_SW_WAR
	.align		4
.L_15:
        /*0054*/ 	.byte	0x04, 0x36
        /*0056*/ 	.short	(.L_17 - .L_16)
.L_16:
        /*0058*/ 	.word	0x00000008
.L_17:


//--------------------- .nv.callgraph             --------------------------
	.section	.nv.callgraph,"",@"SHT_CUDA_CALLGRAPH"
	.align	4
	.sectionentsize	8
	.align		4
        /*0000*/ 	.word	0x00000000
	.align		4
        /*0004*/ 	.word	0xffffffff
	.align		4
        /*0008*/ 	.word	0x00000000
	.align		4
        /*000c*/ 	.word	0xfffffffe
	.align		4
        /*0010*/ 	.word	0x00000000
	.align		4
        /*0014*/ 	.word	0xfffffffd
	.align		4
        /*0018*/ 	.word	0x00000000
	.align		4
        /*001c*/ 	.word	0xfffffffc


//--------------------- .text._Z16stencilOperationPKiPi --------------------------
	.section	.text._Z16stencilOperationPKiPi,"ax",@progbits
	.align	128
        .global         _Z16stencilOperationPKiPi
        .type           _Z16stencilOperationPKiPi,@function
        .size           _Z16stencilOperationPKiPi,(.L_x_1 - _Z16stencilOperationPKiPi)
        .other          _Z16stencilOperationPKiPi,@"STO_CUDA_ENTRY STV_DEFAULT"
_Z16stencilOperationPKiPi:
.text._Z16stencilOperationPKiPi:
[----:B------:R-:W-:Y:S01]  /*0000*/  LDC R1, c[0x0][0x37c] ;  /* 0x0000df00ff017b82 */ /* 0x000fe20000000800 */
[----:B------:R-:W0:Y:S07]  /*0010*/  S2R R0, SR_TID.X ;  /* 0x0000000000007919 */ /* 0x000e2e0000002100 */
[----:B------:R-:W0:Y:S08]  /*0020*/  S2UR UR4, SR_CTAID.X ;  /* 0x00000000000479c3 */ /* 0x000e300000002500 */
[----:B------:R-:W0:Y:S02]  /*0030*/  LDC R7, c[0x0][0x360] ;  /* 0x0000d800ff077b82 */ /* 0x000e240000000800 */
[----:B0-----:R-:W-:-:S05]  /*0040*/  IMAD R7, R7, UR4, R0 ;  /* 0x0000000407077c24 */ /* 0x001fca000f8e0200 */
[----:B------:R-:W-:-:S13]  /*0050*/  ISETP.GT.AND P0, PT, R7, 0x9, PT ;  /* 0x000000090700780c */ /* 0x000fda0003f04270 */
[----:B------:R-:W-:Y:S05]  /*0060*/  @P0 EXIT ;  /* 0x000000000000094d */ /* 0x000fea0003800000 */
[----:B------:R-:W0:Y:S01]  /*0070*/  LDC.64 R2, c[0x0][0x380] ;  /* 0x0000e000ff027b82 */ /* 0x000e220000000a00 */
[----:B------:R-:W1:Y:S07]  /*0080*/  LDCU.64 UR4, c[0x0][0x358] ;  /* 0x00006b00ff0477ac */ /* 0x000e6e0008000a00 */
[----:B------:R-:W2:Y:S01]  /*0090*/  LDC.64 R4, c[0x0][0x388] ;  /* 0x0000e200ff047b82 */ /* 0x000ea20000000a00 */
[----:B0-----:R-:W-:-:S05]  /*00a0*/  IMAD.WIDE R2, R7, 0x4, R2 ;  /* 0x0000000407027825 */ /* 0x001fca00078e0202 */
[----:B-1----:R-:W3:Y:S04]  /*00b0*/  LDG.E R0, desc[UR4][R2.64+-0x4] ;  /* 0xfffffc0402007981 */ /* 0x002ee8000c1e1900 */
[----:B------:R-:W3:Y:S04]  /*00c0*/  LDG.E R9, desc[UR4][R2.64] ;  /* 0x0000000402097981 */ /* 0x000ee8000c1e1900 */
[----:B------:R-:W3:Y:S01]  /*00d0*/  LDG.E R6, desc[UR4][R2.64+0x4] ;  /* 0x0000040402067981 */ /* 0x000ee2000c1e1900 */
[----:B--2---:R-:W-:Y:S01]  /*00e0*/  IMAD.WIDE R4, R7, 0x4, R4 ;  /* 0x0000000407047825 */ /* 0x004fe200078e0204 */
[----:B---3--:R-:W-:-:S05]  /*00f0*/  IADD3 R9, PT, PT, R6, R9, R0 ;  /* 0x0000000906097210 */ /* 0x008fca0007ffe000 */
[----:B------:R-:W-:Y:S01]  /*0100*/  STG.E desc[UR4][R4.64], R9 ;  /* 0x0000000904007986 */ /* 0x000fe2000c101904 */
[----:B------:R-:W-:Y:S05]  /*0110*/  EXIT ;  /* 0x000000000000794d */ /* 0x000fea0003800000 */
.L_x_0:
[----:B------:R-:W-:-:S00]  /*0120*/  BRA `(.L_x_0) ;  /* 0xfffffffc00fc7947 */ /* 0x000fc0000383ffff */
[----:B------:R-:W-:-:S00]  /*0130*/  NOP ;  /* 0x0000000000007918 */ /* 0x000fc00000000000 */
        /* <DEDUP_REMOVED lines=12> */
.L_x_1:


//--------------------- .nv.shared.reserved.0     --------------------------
	.section	.nv.shared.reserved.0,"aw",@nobits
	.weak		__nv_reservedSMEM_offset_0_alias
	.size		__nv_reservedSMEM_offset_0_alias, 0, 64
	.other		__nv_reservedSMEM_offset_0_alias,@"STO_CUDA_RESERVED_SHARED STV_DEFAULT"
__nv_reservedSMEM_offset_0_alias:
	.zero		0
	.zero		64


//--------------------- .nv.constant0._Z16stencilOperationPKiPi --------------------------
	.section	.nv.constant0._Z16stencilOperationPKiPi,"a",@progbits
	.sectionflags	@""
	.align	4
.nv.constant0._Z16stencilOperationPKiPi:
	.zero		912


//--------------------- SYMBOLS --------------------------

	.type		.nv.reservedSmem.offset0,@object
	.size		.nv.reservedSmem.offset0,0x4
